//
// Generated by NVIDIA NVVM Compiler
//
// Compiler Build ID: CL-36424714
// Cuda compilation tools, release 13.0, V13.0.88
// Based on NVVM 20.0.0
//

.version 9.0
.target sm_100
.address_size 64

	// .globl	_Z14stencil_kernelPfS_i
.extern .func  (.param .b32 func_retval0) vprintf
(
	.param .b64 vprintf_param_0,
	.param .b64 vprintf_param_1
)
;
// _ZZ14stencil_kernelPfS_iE4s_in has been demoted
.global .align 1 .b8 $str[19] = {67, 85, 68, 65, 32, 87, 97, 114, 109, 117, 112, 32, 68, 111, 110, 101, 33, 10};

.visible .entry _Z14stencil_kernelPfS_i(
	.param .u64 .ptr .align 1 _Z14stencil_kernelPfS_i_param_0,
	.param .u64 .ptr .align 1 _Z14stencil_kernelPfS_i_param_1,
	.param .u32 _Z14stencil_kernelPfS_i_param_2
)
{
	.reg .pred 	%p<22>;
	.reg .b32 	%r<32>;
	.reg .b32 	%f<16>;
	.reg .b64 	%rd<9>;
	// demoted variable
	.shared .align 4 .b8 _ZZ14stencil_kernelPfS_iE4s_in[2048];
	ld.param.u64 	%rd1, [_Z14stencil_kernelPfS_i_param_0];
	ld.param.u64 	%rd2, [_Z14stencil_kernelPfS_i_param_1];
	ld.param.u32 	%r10, [_Z14stencil_kernelPfS_i_param_2];
	mov.u32 	%r11, %ctaid.z;
	mov.u32 	%r1, %tid.z;
	mad.lo.s32 	%r2, %r11, 6, %r1;
	add.s32 	%r3, %r2, -1;
	setp.ne.s32 	%p1, %r2, 0;
	mov.u32 	%r12, %ctaid.y;
	mov.u32 	%r4, %tid.y;
	mad.lo.s32 	%r5, %r12, 6, %r4;
	add.s32 	%r6, %r5, -1;
	setp.ne.s32 	%p2, %r5, 0;
	mov.u32 	%r13, %ctaid.x;
	mov.u32 	%r14, %tid.x;
	add.s32 	%r7, %r14, -1;
	mad.lo.s32 	%r8, %r13, 6, %r7;
	setp.le.s32 	%p3, %r2, %r10;
	and.pred  	%p4, %p1, %p3;
	setp.le.s32 	%p5, %r5, %r10;
	and.pred  	%p6, %p2, %p5;
	and.pred  	%p8, %p4, %p6;
	not.pred 	%p9, %p8;
	setp.lt.s32 	%p10, %r8, 0;
	or.pred  	%p11, %p10, %p9;
	setp.ge.s32 	%p12, %r8, %r10;
	shl.b32 	%r15, %r1, 8;
	mov.u32 	%r16, _ZZ14stencil_kernelPfS_iE4s_in;
	add.s32 	%r17, %r16, %r15;
	shl.b32 	%r18, %r4, 5;
	add.s32 	%r19, %r17, %r18;
	shl.b32 	%r20, %r14, 2;
	add.s32 	%r9, %r19, %r20;
	or.pred  	%p13, %p12, %p11;
	@%p13 bra 	$L__BB0_2;
	cvta.to.global.u64 	%rd3, %rd1;
	mad.lo.s32 	%r21, %r10, %r3, %r6;
	mad.lo.s32 	%r22, %r21, %r10, %r8;
	mul.wide.u32 	%rd4, %r22, 4;
	add.s64 	%rd5, %rd3, %rd4;
	ld.global.f32 	%f1, [%rd5];
	st.shared.f32 	[%r9], %f1;
$L__BB0_2:
	bar.sync 	0;
	min.u32 	%r23, %r2, %r5;
	setp.lt.u32 	%p14, %r23, 2;
	max.s32 	%r24, %r2, %r5;
	setp.ge.s32 	%p15, %r24, %r10;
	or.pred  	%p16, %p15, %p14;
	setp.lt.s32 	%p17, %r8, 1;
	or.pred  	%p18, %p17, %p16;
	add.s32 	%r25, %r10, -1;
	setp.ge.s32 	%p19, %r8, %r25;
	or.pred  	%p20, %p18, %p19;
	@%p20 bra 	$L__BB0_5;
	add.s32 	%r26, %r1, -1;
	add.s32 	%r27, %r4, -1;
	max.u32 	%r28, %r26, %r27;
	max.u32 	%r29, %r7, %r28;
	setp.gt.u32 	%p21, %r29, 5;
	@%p21 bra 	$L__BB0_5;
	ld.shared.f32 	%f2, [%r9];
	ld.shared.f32 	%f3, [%r9+-4];
	mul.f32 	%f4, %f3, 0f3D872B02;
	fma.rn.f32 	%f5, %f2, 0f3F19999A, %f4;
	ld.shared.f32 	%f6, [%r9+4];
	fma.rn.f32 	%f7, %f6, 0f3D872B02, %f5;
	ld.shared.f32 	%f8, [%r9+-32];
	fma.rn.f32 	%f9, %f8, 0f3D872B02, %f7;
	ld.shared.f32 	%f10, [%r9+32];
	fma.rn.f32 	%f11, %f10, 0f3D872B02, %f9;
	ld.shared.f32 	%f12, [%r9+-256];
	fma.rn.f32 	%f13, %f12, 0f3D872B02, %f11;
	ld.shared.f32 	%f14, [%r9+256];
	fma.rn.f32 	%f15, %f14, 0f3D872B02, %f13;
	mad.lo.s32 	%r30, %r10, %r3, %r6;
	mad.lo.s32 	%r31, %r30, %r10, %r8;
	cvta.to.global.u64 	%rd6, %rd2;
	mul.wide.u32 	%rd7, %r31, 4;
	add.s64 	%rd8, %rd6, %rd7;
	st.global.f32 	[%rd8], %f15;
$L__BB0_5:
	ret;

}
	// .globl	_Z12warmupKernelv
.visible .entry _Z12warmupKernelv()
{
	.reg .pred 	%p<2>;
	.reg .b32 	%r<8>;
	.reg .b64 	%rd<3>;

	mov.u32 	%r1, %ctaid.x;
	mov.u32 	%r2, %ntid.x;
	mul.lo.s32 	%r3, %r1, %r2;
	mov.u32 	%r4, %tid.x;
	neg.s32 	%r5, %r4;
	setp.ne.s32 	%p1, %r3, %r5;
	@%p1 bra 	$L__BB1_2;
	mov.u64 	%rd1, $str;
	cvta.global.u64 	%rd2, %rd1;
	{ // callseq 0, 0
	.param .b64 param0;
	st.param.b64 	[param0], %rd2;
	.param .b64 param1;
	st.param.b64 	[param1], 0;
	.param .b32 retval0;
	call.uni (retval0), 
	vprintf, 
	(
	param0, 
	param1
	);
	ld.param.b32 	%r6, [retval0];
	} // callseq 0
$L__BB1_2:
	ret;

}


// ===== COMPILED SASS (sm_100) =====

	.target	sm_100

	.elftype	@"ET_EXEC"


//--------------------- .note.nv.tkinfo           --------------------------
	.section	.note.nv.tkinfo,"",@"SHT_NOTE"
	.sectionflags	@"SHF_NOTE_NV_TKINFO"
	.tkinfo
        /*0018*/ 	.word	0x00000002
        /*0030*/ 	.string	""
        /*0030*/ 	.string	"ptxas"
        /*0030*/ 	.string	"Cuda compilation tools, release 13.0, V13.0.88"
        /*0030*/ 	.string	"Build cuda_13.0.r13.0/compiler.36424714_0"
        /*0030*/ 	.string	"-arch sm_100 -m 64 "



//--------------------- .note.nv.cuinfo           --------------------------
	.section	.note.nv.cuinfo,"",@"SHT_NOTE"
	.sectionflags	@"SHF_NOTE_NV_CUINFO"
        /*0018*/ 	.short	0x0002
        /*001a*/ 	.short	0x0064
        /*001c*/ 	.short	0x0082
	.zero		2


//--------------------- .nv.info                  --------------------------
	.section	.nv.info,"",@"SHT_CUDA_INFO"
	.align	4


	//----- nvinfo : EIATTR_REGCOUNT
	.align		4
        /*0000*/ 	.byte	0x04, 0x2f
        /*0002*/ 	.short	(.L_2 - .L_1)
	.align		4
.L_1:
        /*0004*/ 	.word	index@(_Z14stencil_kernelPfS_i)
        /*0008*/ 	.word	0x00000015


	//----- nvinfo : EIATTR_FRAME_SIZE
	.align		4
.L_2:
        /*000c*/ 	.byte	0x04, 0x11
        /*000e*/ 	.short	(.L_4 - .L_3)
	.align		4
.L_3:
        /*0010*/ 	.word	index@(_Z14stencil_kernelPfS_i)
        /*0014*/ 	.word	0x00000000


	//----- nvinfo : EIATTR_REGCOUNT
	.align		4
.L_4:
        /*0018*/ 	.byte	0x04, 0x2f
        /*001a*/ 	.short	(.L_6 - .L_5)
	.align		4
.L_5:
        /*001c*/ 	.word	index@(_Z12warmupKernelv)
        /*0020*/ 	.word	0x00000018


	//----- nvinfo : EIATTR_FRAME_SIZE
	.align		4
.L_6:
        /*0024*/ 	.byte	0x04, 0x11
        /*0026*/ 	.short	(.L_8 - .L_7)
	.align		4
.L_7:
        /*0028*/ 	.word	index@(_Z12warmupKernelv)
        /*002c*/ 	.word	0x00000000


	//----- nvinfo : EIATTR_MIN_STACK_SIZE
	.align		4
.L_8:
        /*0030*/ 	.byte	0x04, 0x12
        /*0032*/ 	.short	(.L_10 - .L_9)
	.align		4
.L_9:
        /*0034*/ 	.word	index@(_Z12warmupKernelv)
        /*0038*/ 	.word	0x00000000


	//----- nvinfo : EIATTR_MIN_STACK_SIZE
	.align		4
.L_10:
        /*003c*/ 	.byte	0x04, 0x12
        /*003e*/ 	.short	(.L_12 - .L_11)
	.align		4
.L_11:
        /*0040*/ 	.word	index@(_Z14stencil_kernelPfS_i)
        /*0044*/ 	.word	0x00000000
.L_12:


//--------------------- .nv.compat                --------------------------
	.section	.nv.compat,"",@"SHT_CUDA_COMPAT_INFO"
	.align	4
        /*0000*/ 	.byte	0x02, 0x09, 0x00, 0x00, 0x02, 0x02, 0x01, 0x00, 0x02, 0x05, 0x05, 0x00, 0x03, 0x07, 0x01, 0x01
        /*0010*/ 	.byte	0x02, 0x03, 0x00, 0x00, 0x02, 0x06, 0x01, 0x00, 0x04, 0x0b, 0x08, 0x00, 0x09, 0x00, 0x00, 0x00
        /*0020*/ 	.byte	0x00, 0x00, 0x00, 0x00


//--------------------- .nv.info._Z12warmupKernelv --------------------------
	.section	.nv.info._Z12warmupKernelv,"",@"SHT_CUDA_INFO"
	.sectionflags	@""
	.align	4


	//----- nvinfo : EIATTR_CUDA_API_VERSION
	.align		4
        /*0000*/ 	.byte	0x04, 0x37
        /*0002*/ 	.short	(.L_14 - .L_13)
.L_13:
        /*0004*/ 	.word	0x00000082


	//----- nvinfo : EIATTR_SPARSE_MMA_MASK
	.align		4
.L_14:
        /*0008*/ 	.byte	0x03, 0x50
        /*000a*/ 	.short	0x0000


	//----- nvinfo : EIATTR_MAXREG_COUNT
	.align		4
        /*000c*/ 	.byte	0x03, 0x1b
        /*000e*/ 	.short	0x00ff


	//----- nvinfo : EIATTR_EXTERNS
	.align		4
        /*0010*/ 	.byte	0x04, 0x0f
        /*0012*/ 	.short	(.L_16 - .L_15)


	//   ....[0]....
	.align		4
.L_15:
        /*0014*/ 	.word	index@(vprintf)


	//----- nvinfo : EIATTR_MERCURY_ISA_VERSION
	.align		4
.L_16:
        /*0018*/ 	.byte	0x03, 0x5f
        /*001a*/ 	.short	0x0101


	//----- nvinfo : EIATTR_VRC_CTA_INIT_COUNT
	.align		4
        /*001c*/ 	.byte	0x02, 0x4a
	.zero		1
	.zero		1


	//----- nvinfo : EIATTR_SYSCALL_OFFSETS
	.align		4
        /*0020*/ 	.byte	0x04, 0x46
        /*0022*/ 	.short	(.L_18 - .L_17)


	//   ....[0]....
.L_17:
        /*0024*/ 	.word	0x000000f0


	//----- nvinfo : EIATTR_EXIT_INSTR_OFFSETS
	.align		4
.L_18:
        /*0028*/ 	.byte	0x04, 0x1c
        /*002a*/ 	.short	(.L_20 - .L_19)


	//   ....[0]....
.L_19:
        /*002c*/ 	.word	0x00000070


	//   ....[1]....
        /*0030*/ 	.word	0x00000100


	//----- nvinfo : EIATTR_CRS_STACK_SIZE
	.align		4
.L_20:
        /*0034*/ 	.byte	0x04, 0x1e
        /*0036*/ 	.short	(.L_22 - .L_21)
.L_21:
        /*0038*/ 	.word	0x00000000


	//----- nvinfo : EIATTR_SW_WAR
	.align		4
.L_22:
        /*003c*/ 	.byte	0x04, 0x36
        /*003e*/ 	.short	(.L_24 - .L_23)
.L_23:
        /*0040*/ 	.word	0x00000008
.L_24:


//--------------------- .nv.info._Z14stencil_kernelPfS_i --------------------------
	.section	.nv.info._Z14stencil_kernelPfS_i,"",@"SHT_CUDA_INFO"
	.sectionflags	@""
	.align	4


	//----- nvinfo : EIATTR_CUDA_API_VERSION
	.align		4
        /*0000*/ 	.byte	0x04, 0x37
        /*0002*/ 	.short	(.L_26 - .L_25)
.L_25:
        /*0004*/ 	.word	0x00000082


	//----- nvinfo : EIATTR_KPARAM_INFO
	.align		4
.L_26:
        /*0008*/ 	.byte	0x04, 0x17
        /*000a*/ 	.short	(.L_28 - .L_27)
.L_27:
        /*000c*/ 	.word	0x00000000
        /*0010*/ 	.short	0x0002
        /*0012*/ 	.short	0x0010
        /*0014*/ 	.byte	0x00, 0xf0, 0x11, 0x00


	//----- nvinfo : EIATTR_KPARAM_INFO
	.align		4
.L_28:
        /*0018*/ 	.byte	0x04, 0x17
        /*001a*/ 	.short	(.L_30 - .L_29)
.L_29:
        /*001c*/ 	.word	0x00000000
        /*0020*/ 	.short	0x0001
        /*0022*/ 	.short	0x0008
        /*0024*/ 	.byte	0x00, 0xf5, 0x21, 0x00


	//----- nvinfo : EIATTR_KPARAM_INFO
	.align		4
.L_30:
        /*0028*/ 	.byte	0x04, 0x17
        /*002a*/ 	.short	(.L_32 - .L_31)
.L_31:
        /*002c*/ 	.word	0x00000000
        /*0030*/ 	.short	0x0000
        /*0032*/ 	.short	0x0000
        /*0034*/ 	.byte	0x00, 0xf5, 0x21, 0x00


	//----- nvinfo : EIATTR_SPARSE_MMA_MASK
	.align		4
.L_32:
        /*0038*/ 	.byte	0x03, 0x50
        /*003a*/ 	.short	0x0000


	//----- nvinfo : EIATTR_MAXREG_COUNT
	.align		4
        /*003c*/ 	.byte	0x03, 0x1b
        /*003e*/ 	.short	0x00ff


	//----- nvinfo : EIATTR_NUM_BARRIERS
	.align		4
        /*0040*/ 	.byte	0x02, 0x4c
        /*0042*/ 	.byte	0x01
	.zero		1


	//----- nvinfo : EIATTR_MERCURY_ISA_VERSION
	.align		4
        /*0044*/ 	.byte	0x03, 0x5f
        /*0046*/ 	.short	0x0101


	//----- nvinfo : EIATTR_VRC_CTA_INIT_COUNT
	.align		4
        /*0048*/ 	.byte	0x02, 0x4a
	.zero		1
	.zero		1


	//----- nvinfo : EIATTR_EXIT_INSTR_OFFSETS
	.align		4
        /*004c*/ 	.byte	0x04, 0x1c
        /*004e*/ 	.short	(.L_34 - .L_33)


	//   ....[0]....
.L_33:
        /*0050*/ 	.word	0x000002a0


	//   ....[1]....
        /*0054*/ 	.word	0x000002f0


	//   ....[2]....
        /*0058*/ 	.word	0x00000430


	//----- nvinfo : EIATTR_CBANK_PARAM_SIZE
	.align		4
.L_34:
        /*005c*/ 	.byte	0x03, 0x19
        /*005e*/ 	.short	0x0014


	//----- nvinfo : EIATTR_PARAM_CBANK
	.align		4
        /*0060*/ 	.byte	0x04, 0x0a
        /*0062*/ 	.short	(.L_36 - .L_35)
	.align		4
.L_35:
        /*0064*/ 	.word	index@(.nv.constant0._Z14stencil_kernelPfS_i)
        /*0068*/ 	.short	0x0380
        /*006a*/ 	.short	0x0014


	//----- nvinfo : EIATTR_SW_WAR
	.align		4
.L_36:
        /*006c*/ 	.byte	0x04, 0x36
        /*006e*/ 	.short	(.L_38 - .L_37)
.L_37:
        /*0070*/ 	.word	0x00000008
.L_38:


//--------------------- .nv.callgraph             --------------------------
	.section	.nv.callgraph,"",@"SHT_CUDA_CALLGRAPH"
	.align	4
	.sectionentsize	8
	.align		4
        /*0000*/ 	.word	0x00000000
	.align		4
        /*0004*/ 	.word	0xffffffff
	.align		4
        /*0008*/ 	.word	index@(_Z12warmupKernelv)
	.align		4
        /*000c*/ 	.word	index@(vprintf)
	.align		4
        /*0010*/ 	.word	0x00000000
	.align		4
        /*0014*/ 	.word	0xfffffffe
	.align		4
        /*0018*/ 	.word	0x00000000
	.align		4
        /*001c*/ 	.word	0xfffffffd
	.align		4
        /*0020*/ 	.word	0x00000000
	.align		4
        /*0024*/ 	.word	0xfffffffc


//--------------------- .nv.constant4             --------------------------
	.section	.nv.constant4,"a",@progbits
	.align	8
	.align		8
.nv.constant4:
        /*0000*/ 	.dword	vprintf
	.align		8
        /*0008*/ 	.dword	$str


//--------------------- .text._Z12warmupKernelv   --------------------------
	.section	.text._Z12warmupKernelv,"ax",@progbits
	.align	128
        .global         _Z12warmupKernelv
        .type           _Z12warmupKernelv,@function
        .size           _Z12warmupKernelv,(.L_x_3 - _Z12warmupKernelv)
        .other          _Z12warmupKernelv,@"STO_CUDA_ENTRY STV_DEFAULT"
_Z12warmupKernelv:
.text._Z12warmupKernelv:
[----:B------:R-:W0:Y:S01]  /*0000*/  LDC R1, c[0x0][0x37c] ;  /* 0x0000df00ff017b82 */ /* 0x000e220000000800 */
[----:B------:R-:W1:Y:S07]  /*0010*/  S2R R0, SR_TID.X ;  /* 0x0000000000007919 */ /* 0x000e6e0000002100 */
[----:B------:R-:W2:Y:S01]  /*0020*/  S2UR UR4, SR_CTAID.X ;  /* 0x00000000000479c3 */ /* 0x000ea20000002500 */
[----:B------:R-:W2:Y:S02]  /*0030*/  LDCU UR5, c[0x0][0x360] ;  /* 0x00006c00ff0577ac */ /* 0x000ea40008000800 */
[----:B--2---:R-:W-:Y:S01]  /*0040*/  UIMAD UR4, UR4, UR5, URZ ;  /* 0x00000005040472a4 */ /* 0x004fe2000f8e02ff */
[----:B-1----:R-:W-:-:S05]  /*0050*/  IMAD.MOV R0, RZ, RZ, -R0 ;  /* 0x000000ffff007224 */ /* 0x002fca00078e0a00 */
[----:B------:R-:W-:-:S13]  /*0060*/  ISETP.NE.AND P0, PT, R0, UR4, PT ;  /* 0x0000000400007c0c */ /* 0x000fda000bf05270 */
[----:B0-----:R-:W-:Y:S05]  /*0070*/  @P0 EXIT ;  /* 0x000000000000094d */ /* 0x001fea0003800000 */
[----:B------:R-:W-:Y:S01]  /*0080*/  MOV R0, 0x0 ;  /* 0x0000000000007802 */ /* 0x000fe20000000f00 */
[----:B------:R-:W0:Y:S01]  /*0090*/  LDCU.64 UR4, c[0x4][0x8] ;  /* 0x01000100ff0477ac */ /* 0x000e220008000a00 */
[----:B------:R-:W-:Y:S02]  /*00a0*/  CS2R R6, SRZ ;  /* 0x0000000000067805 */ /* 0x000fe4000001ff00 */
[----:B------:R1:W2:Y:S01]  /*00b0*/  LDC.64 R2, c[0x4][R0] ;  /* 0x0100000000027b82 */ /* 0x0002a20000000a00 */
[----:B0-----:R-:W-:Y:S02]  /*00c0*/  IMAD.U32 R4, RZ, RZ, UR4 ;  /* 0x00000004ff047e24 */ /* 0x001fe4000f8e00ff */
[----:B-1----:R-:W-:-:S07]  /*00d0*/  IMAD.U32 R5, RZ, RZ, UR5 ;  /* 0x00000005ff057e24 */ /* 0x002fce000f8e00ff */
[----:B------:R-:W-:-:S07]  /*00e0*/  LEPC R20, `(.L_x_0) ;  /* 0x000000001014794e */ /* 0x000fce0000000000 */
[----:B--2---:R-:W-:Y:S05]  /*00f0*/  CALL.ABS.NOINC R2 ;  /* 0x0000000002007343 */ /* 0x004fea0003c00000 */
.L_x_0:
[----:B------:R-:W-:Y:S05]  /*0100*/  EXIT ;  /* 0x000000000000794d */ /* 0x000fea0003800000 */
.L_x_1:
[----:B------:R-:W-:-:S00]  /*0110*/  BRA `(.L_x_1) ;  /* 0xfffffffc00fc7947 */ /* 0x000fc0000383ffff */
[----:B------:R-:W-:-:S00]  /*0120*/  NOP ;  /* 0x0000000000007918 */ /* 0x000fc00000000000 */
        /* <DEDUP_REMOVED lines=13> */
.L_x_3:


//--------------------- .text._Z14stencil_kernelPfS_i --------------------------
	.section	.text._Z14stencil_kernelPfS_i,"ax",@progbits
	.align	128
        .global         _Z14stencil_kernelPfS_i
        .type           _Z14stencil_kernelPfS_i,@function
        .size           _Z14stencil_kernelPfS_i,(.L_x_4 - _Z14stencil_kernelPfS_i)
        .other          _Z14stencil_kernelPfS_i,@"STO_CUDA_ENTRY STV_DEFAULT"
_Z14stencil_kernelPfS_i:
.text._Z14stencil_kernelPfS_i:
[----:B------:R-:W-:Y:S01]  /*0000*/  LDC R1, c[0x0][0x37c] ;  /* 0x0000df00ff017b82 */ /* 0x000fe20000000800 */
[----:B------:R-:W0:Y:S01]  /*0010*/  S2R R6, SR_CTAID.Z ;  /* 0x0000000000067919 */ /* 0x000e220000002700 */
[----:B------:R-:W1:Y:S01]  /*0020*/  LDCU UR8, c[0x0][0x390] ;  /* 0x00007200ff0877ac */ /* 0x000e620008000800 */
[----:B------:R-:W0:Y:S01]  /*0030*/  S2R R11, SR_TID.Z ;  /* 0x00000000000b7919 */ /* 0x000e220000002300 */
[----:B------:R-:W2:Y:S01]  /*0040*/  LDCU.64 UR6, c[0x0][0x358] ;  /* 0x00006b00ff0677ac */ /* 0x000ea20008000a00 */
[----:B------:R-:W3:Y:S01]  /*0050*/  S2R R7, SR_CTAID.Y ;  /* 0x0000000000077919 */ /* 0x000ee20000002600 */
[----:B------:R-:W3:Y:S01]  /*0060*/  S2R R10, SR_TID.Y ;  /* 0x00000000000a7919 */ /* 0x000ee20000002200 */
[----:B------:R-:W4:Y:S01]  /*0070*/  S2R R13, SR_TID.X ;  /* 0x00000000000d7919 */ /* 0x000f220000002100 */
[----:B------:R-:W5:Y:S01]  /*0080*/  S2R R3, SR_CTAID.X ;  /* 0x0000000000037919 */ /* 0x000f620000002500 */
[----:B0-----:R-:W-:-:S05]  /*0090*/  IMAD R6, R6, 0x6, R11 ;  /* 0x0000000606067824 */ /* 0x001fca00078e020b */
[----:B-1----:R-:W-:Y:S01]  /*00a0*/  ISETP.GT.AND P0, PT, R6, UR8, PT ;  /* 0x0000000806007c0c */ /* 0x002fe2000bf04270 */
[----:B---3--:R-:W-:-:S03]  /*00b0*/  IMAD R7, R7, 0x6, R10 ;  /* 0x0000000607077824 */ /* 0x008fc600078e020a */
[C---:B------:R-:W-:Y:S01]  /*00c0*/  ISETP.NE.AND P0, PT, R6.reuse, RZ, !P0 ;  /* 0x000000ff0600720c */ /* 0x040fe20004705270 */
[----:B----4-:R-:W-:Y:S01]  /*00d0*/  VIADD R8, R13, 0xffffffff ;  /* 0xffffffff0d087836 */ /* 0x010fe20000000000 */
[C---:B------:R-:W-:Y:S02]  /*00e0*/  ISETP.GT.AND P1, PT, R7.reuse, UR8, PT ;  /* 0x0000000807007c0c */ /* 0x040fe4000bf24270 */
[----:B------:R-:W-:Y:S01]  /*00f0*/  IADD3 R2, PT, PT, R7, -0x1, RZ ;  /* 0xffffffff07027810 */ /* 0x000fe20007ffe0ff */
[----:B-----5:R-:W-:Y:S01]  /*0100*/  IMAD R0, R3, 0x6, R8 ;  /* 0x0000000603007824 */ /* 0x020fe200078e0208 */
[----:B------:R-:W-:Y:S01]  /*0110*/  ISETP.NE.AND P1, PT, R7, RZ, !P1 ;  /* 0x000000ff0700720c */ /* 0x000fe20004f25270 */
[----:B------:R-:W-:-:S03]  /*0120*/  VIADD R3, R6, 0xffffffff ;  /* 0xffffffff06037836 */ /* 0x000fc60000000000 */
[----:B------:R-:W-:-:S04]  /*0130*/  PLOP3.LUT P0, PT, P0, P1, PT, 0x80, 0x8 ;  /* 0x000000000008781c */ /* 0x000fc80000703070 */
[----:B------:R-:W-:-:S04]  /*0140*/  ISETP.LT.OR P0, PT, R0, RZ, !P0 ;  /* 0x000000ff0000720c */ /* 0x000fc80004701670 */
[----:B------:R-:W-:-:S13]  /*0150*/  ISETP.GE.OR P0, PT, R0, UR8, P0 ;  /* 0x0000000800007c0c */ /* 0x000fda0008706670 */
[----:B------:R-:W0:Y:S01]  /*0160*/  @!P0 LDC.64 R4, c[0x0][0x380] ;  /* 0x0000e000ff048b82 */ /* 0x000e220000000a00 */
[----:B------:R-:W-:-:S04]  /*0170*/  @!P0 IMAD R9, R3, UR8, R2 ;  /* 0x0000000803098c24 */ /* 0x000fc8000f8e0202 */
[----:B------:R-:W-:-:S04]  /*0180*/  @!P0 IMAD R9, R9, UR8, R0 ;  /* 0x0000000809098c24 */ /* 0x000fc8000f8e0200 */
[----:B0-----:R-:W-:-:S06]  /*0190*/  @!P0 IMAD.WIDE.U32 R4, R9, 0x4, R4 ;  /* 0x0000000409048825 */ /* 0x001fcc00078e0004 */
[----:B--2---:R-:W2:Y:S01]  /*01a0*/  @!P0 LDG.E R5, desc[UR6][R4.64] ;  /* 0x0000000604058981 */ /* 0x004ea2000c1e1900 */
[----:B------:R-:W0:Y:S01]  /*01b0*/  S2UR UR5, SR_CgaCtaId ;  /* 0x00000000000579c3 */ /* 0x000e220000008800 */
[CC--:B------:R-:W-:Y:S01]  /*01c0*/  VIMNMX.U32 R9, PT, PT, R6.reuse, R7.reuse, PT ;  /* 0x0000000706097248 */ /* 0x0c0fe20003fe0000 */
[----:B------:R-:W-:Y:S01]  /*01d0*/  UMOV UR4, 0x400 ;  /* 0x0000040000047882 */ /* 0x000fe20000000000 */
[----:B------:R-:W-:Y:S02]  /*01e0*/  VIMNMX R6, PT, PT, R6, R7, !PT ;  /* 0x0000000706067248 */ /* 0x000fe40007fe0100 */
[----:B------:R-:W-:-:S04]  /*01f0*/  ISETP.GE.U32.AND P1, PT, R9, 0x2, PT ;  /* 0x000000020900780c */ /* 0x000fc80003f26070 */
[----:B------:R-:W-:-:S04]  /*0200*/  ISETP.GE.OR P1, PT, R6, UR8, !P1 ;  /* 0x0000000806007c0c */ /* 0x000fc8000cf26670 */
[----:B------:R-:W-:Y:S01]  /*0210*/  ISETP.LT.OR P1, PT, R0, 0x1, P1 ;  /* 0x000000010000780c */ /* 0x000fe20000f21670 */
[----:B0-----:R-:W-:Y:S02]  /*0220*/  ULEA UR4, UR5, UR4, 0x18 ;  /* 0x0000000405047291 */ /* 0x001fe4000f8ec0ff */
[----:B------:R-:W-:-:S04]  /*0230*/  UIADD3 UR5, UPT, UPT, UR8, -0x1, URZ ;  /* 0xffffffff08057890 */ /* 0x000fc8000fffe0ff */
[----:B------:R-:W-:Y:S02]  /*0240*/  LEA R6, R11, UR4, 0x8 ;  /* 0x000000040b067c11 */ /* 0x000fe4000f8e40ff */
[----:B------:R-:W-:-:S03]  /*0250*/  ISETP.GE.OR P1, PT, R0, UR5, P1 ;  /* 0x0000000500007c0c */ /* 0x000fc60008f26670 */
[----:B------:R-:W-:-:S05]  /*0260*/  IMAD R6, R10, 0x20, R6 ;  /* 0x000000200a067824 */ /* 0x000fca00078e0206 */
[----:B------:R-:W-:-:S05]  /*0270*/  LEA R6, R13, R6, 0x2 ;  /* 0x000000060d067211 */ /* 0x000fca00078e10ff */
[----:B--2---:R0:W-:Y:S01]  /*0280*/  @!P0 STS [R6], R5 ;  /* 0x0000000506008388 */ /* 0x0041e20000000800 */
[----:B------:R-:W-:Y:S06]  /*0290*/  BAR.SYNC.DEFER_BLOCKING 0x0 ;  /* 0x0000000000007b1d */ /* 0x000fec0000010000 */
[----:B------:R-:W-:Y:S05]  /*02a0*/  @P1 EXIT ;  /* 0x000000000000194d */ /* 0x000fea0003800000 */
[----:B------:R-:W-:-:S04]  /*02b0*/  IADD3 R4, PT, PT, R10, -0x1, RZ ;  /* 0xffffffff0a047810 */ /* 0x000fc80007ffe0ff */
[----:B0-----:R-:W-:-:S04]  /*02c0*/  VIADDMNMX.U32 R5, R11, 0xffffffff, R4, !PT ;  /* 0xffffffff0b057846 */ /* 0x001fc80007800004 */
[----:B------:R-:W-:-:S04]  /*02d0*/  VIMNMX.U32 R5, PT, PT, R8, R5, !PT ;  /* 0x0000000508057248 */ /* 0x000fc80007fe0000 */
[----:B------:R-:W-:-:S13]  /*02e0*/  ISETP.GT.U32.AND P0, PT, R5, 0x5, PT ;  /* 0x000000050500780c */ /* 0x000fda0003f04070 */
[----:B------:R-:W-:Y:S05]  /*02f0*/  @P0 EXIT ;  /* 0x000000000000094d */ /* 0x000fea0003800000 */
[----:B------:R-:W0:Y:S01]  /*0300*/  LDS R8, [R6+-0x4] ;  /* 0xfffffc0006087984 */ /* 0x000e220000000800 */
[----:B------:R-:W1:Y:S01]  /*0310*/  LDC.64 R4, c[0x0][0x388] ;  /* 0x0000e200ff047b82 */ /* 0x000e620000000a00 */
[----:B------:R-:W-:Y:S02]  /*0320*/  IMAD R3, R3, UR8, R2 ;  /* 0x0000000803037c24 */ /* 0x000fe4000f8e0202 */
[----:B------:R-:W2:Y:S02]  /*0330*/  LDS R7, [R6] ;  /* 0x0000000006077984 */ /* 0x000ea40000000800 */
[----:B------:R-:W-:Y:S02]  /*0340*/  IMAD R3, R3, UR8, R0 ;  /* 0x0000000803037c24 */ /* 0x000fe4000f8e0200 */
[----:B------:R-:W3:Y:S04]  /*0350*/  LDS R10, [R6+0x4] ;  /* 0x00000400060a7984 */ /* 0x000ee80000000800 */
[----:B------:R-:W4:Y:S04]  /*0360*/  LDS R12, [R6+-0x20] ;  /* 0xffffe000060c7984 */ /* 0x000f280000000800 */
[----:B------:R-:W5:Y:S04]  /*0370*/  LDS R14, [R6+0x20] ;  /* 0x00002000060e7984 */ /* 0x000f680000000800 */
[----:B------:R-:W5:Y:S04]  /*0380*/  LDS R16, [R6+-0x100] ;  /* 0xffff000006107984 */ /* 0x000f680000000800 */
[----:B------:R-:W5:Y:S01]  /*0390*/  LDS R18, [R6+0x100] ;  /* 0x0001000006127984 */ /* 0x000f620000000800 */
[----:B-1----:R-:W-:-:S04]  /*03a0*/  IMAD.WIDE.U32 R4, R3, 0x4, R4 ;  /* 0x0000000403047825 */ /* 0x002fc800078e0004 */
[----:B0-----:R-:W-:-:S04]  /*03b0*/  FMUL R8, R8, 0.065999999642372131348 ;  /* 0x3d872b0208087820 */ /* 0x001fc80000400000 */
[----:B--2---:R-:W-:-:S04]  /*03c0*/  FFMA R7, R7, 0.60000002384185791016, R8 ;  /* 0x3f19999a07077823 */ /* 0x004fc80000000008 */
[----:B---3--:R-:W-:-:S04]  /*03d0*/  FFMA R7, R10, 0.065999999642372131348, R7 ;  /* 0x3d872b020a077823 */ /* 0x008fc80000000007 */
[----:B----4-:R-:W-:-:S04]  /*03e0*/  FFMA R7, R12, 0.065999999642372131348, R7 ;  /* 0x3d872b020c077823 */ /* 0x010fc80000000007 */
[----:B-----5:R-:W-:-:S04]  /*03f0*/  FFMA R7, R14, 0.065999999642372131348, R7 ;  /* 0x3d872b020e077823 */ /* 0x020fc80000000007 */
[----:B------:R-:W-:-:S04]  /*0400*/  FFMA R7, R16, 0.065999999642372131348, R7 ;  /* 0x3d872b0210077823 */ /* 0x000fc80000000007 */
[----:B------:R-:W-:-:S05]  /*0410*/  FFMA R7, R18, 0.065999999642372131348, R7 ;  /* 0x3d872b0212077823 */ /* 0x000fca0000000007 */
[----:B------:R-:W-:Y:S01]  /*0420*/  STG.E desc[UR6][R4.64], R7 ;  /* 0x0000000704007986 */ /* 0x000fe2000c101906 */
[----:B------:R-:W-:Y:S05]  /*0430*/  EXIT ;  /* 0x000000000000794d */ /* 0x000fea0003800000 */
.L_x_2:
        /* <DEDUP_REMOVED lines=12> */
.L_x_4:


//--------------------- .nv.global.init           --------------------------
	.section	.nv.global.init,"aw",@progbits
.nv.global.init:
	.type		$str,@object
	.size		$str,(.L_0 - $str)
$str:
        /*0000*/ 	.byte	0x43, 0x55, 0x44, 0x41, 0x20, 0x57, 0x61, 0x72, 0x6d, 0x75, 0x70, 0x20, 0x44, 0x6f, 0x6e, 0x65
        /*0010*/ 	.byte	0x21, 0x0a, 0x00
.L_0:


//--------------------- .nv.shared.reserved.0     --------------------------
	.section	.nv.shared.reserved.0,"aw",@nobits
	.weak		__nv_reservedSMEM_offset_0_alias
	.size		__nv_reservedSMEM_offset_0_alias, 0, 64
	.other		__nv_reservedSMEM_offset_0_alias,@"STO_CUDA_RESERVED_SHARED STV_DEFAULT"
__nv_reservedSMEM_offset_0_alias:
	.zero		0
	.zero		64


//--------------------- .nv.shared._Z14stencil_kernelPfS_i --------------------------
	.section	.nv.shared._Z14stencil_kernelPfS_i,"aw",@nobits
	.sectionflags	@""
	.align	4
.nv.shared._Z14stencil_kernelPfS_i:
	.zero		3072


//--------------------- .nv.constant0._Z12warmupKernelv --------------------------
	.section	.nv.constant0._Z12warmupKernelv,"a",@progbits
	.sectionflags	@""
	.align	4
.nv.constant0._Z12warmupKernelv:
	.zero		896


//--------------------- .nv.constant0._Z14stencil_kernelPfS_i --------------------------
	.section	.nv.constant0._Z14stencil_kernelPfS_i,"a",@progbits
	.sectionflags	@""
	.align	4
.nv.constant0._Z14stencil_kernelPfS_i:
	.zero		916


//--------------------- SYMBOLS --------------------------

	.type		.nv.reservedSmem.offset0,@object
	.size		.nv.reservedSmem.offset0,0x4
	.type		.nv.reservedSmem.cap,@object
	.size		.nv.reservedSmem.cap,0x4
	.type		vprintf,@function
